//
// Generated by NVIDIA NVVM Compiler
//
// Compiler Build ID: CL-36424714
// Cuda compilation tools, release 13.0, V13.0.88
// Based on NVVM 20.0.0
//

.version 9.0
.target sm_100
.address_size 64

	// .globl	_Z6kernalPfiS_
// _ZZ6kernalPfiS_E1v has been demoted

.visible .entry _Z6kernalPfiS_(
	.param .u64 .ptr .align 1 _Z6kernalPfiS__param_0,
	.param .u32 _Z6kernalPfiS__param_1,
	.param .u64 .ptr .align 1 _Z6kernalPfiS__param_2
)
{
	.reg .pred 	%p<6>;
	.reg .b32 	%r<15>;
	.reg .b32 	%f<7>;
	.reg .b64 	%rd<7>;
	// demoted variable
	.shared .align 4 .b8 _ZZ6kernalPfiS_E1v[4096];
	ld.param.u64 	%rd1, [_Z6kernalPfiS__param_0];
	ld.param.u32 	%r7, [_Z6kernalPfiS__param_1];
	ld.param.u64 	%rd2, [_Z6kernalPfiS__param_2];
	mov.u32 	%r1, %tid.x;
	mov.u32 	%r8, %ctaid.x;
	mov.u32 	%r14, %ntid.x;
	mad.lo.s32 	%r3, %r8, %r14, %r1;
	setp.ge.s32 	%p1, %r3, %r7;
	shl.b32 	%r9, %r1, 2;
	mov.u32 	%r10, _ZZ6kernalPfiS_E1v;
	add.s32 	%r4, %r10, %r9;
	@%p1 bra 	$L__BB0_2;
	cvta.to.global.u64 	%rd3, %rd1;
	mul.wide.s32 	%rd4, %r3, 4;
	add.s64 	%rd5, %rd3, %rd4;
	ld.global.f32 	%f1, [%rd5];
	st.shared.f32 	[%r4], %f1;
	bra.uni 	$L__BB0_3;
$L__BB0_2:
	mov.b32 	%r11, 0;
	st.shared.u32 	[%r4], %r11;
$L__BB0_3:
	bar.sync 	0;
	setp.lt.u32 	%p2, %r14, 2;
	@%p2 bra 	$L__BB0_7;
$L__BB0_4:
	shr.u32 	%r6, %r14, 1;
	setp.ge.u32 	%p3, %r1, %r6;
	@%p3 bra 	$L__BB0_6;
	shl.b32 	%r12, %r6, 2;
	add.s32 	%r13, %r4, %r12;
	ld.shared.f32 	%f2, [%r13];
	ld.shared.f32 	%f3, [%r4];
	add.f32 	%f4, %f2, %f3;
	st.shared.f32 	[%r4], %f4;
$L__BB0_6:
	bar.sync 	0;
	setp.gt.u32 	%p4, %r14, 3;
	mov.u32 	%r14, %r6;
	@%p4 bra 	$L__BB0_4;
$L__BB0_7:
	setp.ne.s32 	%p5, %r1, 0;
	@%p5 bra 	$L__BB0_9;
	ld.shared.f32 	%f5, [_ZZ6kernalPfiS_E1v];
	cvta.to.global.u64 	%rd6, %rd2;
	atom.global.add.f32 	%f6, [%rd6], %f5;
$L__BB0_9:
	ret;

}


// ===== COMPILED SASS (sm_100) =====

	.target	sm_100

	.elftype	@"ET_EXEC"


//--------------------- .note.nv.tkinfo           --------------------------
	.section	.note.nv.tkinfo,"",@"SHT_NOTE"
	.sectionflags	@"SHF_NOTE_NV_TKINFO"
	.tkinfo
        /*0018*/ 	.word	0x00000002
        /*0030*/ 	.string	""
        /*0030*/ 	.string	"ptxas"
        /*0030*/ 	.string	"Cuda compilation tools, release 13.0, V13.0.88"
        /*0030*/ 	.string	"Build cuda_13.0.r13.0/compiler.36424714_0"
        /*0030*/ 	.string	"-arch sm_100 -m 64 "



//--------------------- .note.nv.cuinfo           --------------------------
	.section	.note.nv.cuinfo,"",@"SHT_NOTE"
	.sectionflags	@"SHF_NOTE_NV_CUINFO"
        /*0018*/ 	.short	0x0002
        /*001a*/ 	.short	0x0064
        /*001c*/ 	.short	0x0082
	.zero		2


//--------------------- .nv.info                  --------------------------
	.section	.nv.info,"",@"SHT_CUDA_INFO"
	.align	4


	//----- nvinfo : EIATTR_REGCOUNT
	.align		4
        /*0000*/ 	.byte	0x04, 0x2f
        /*0002*/ 	.short	(.L_1 - .L_0)
	.align		4
.L_0:
        /*0004*/ 	.word	index@(_Z6kernalPfiS_)
        /*0008*/ 	.word	0x0000000a


	//----- nvinfo : EIATTR_FRAME_SIZE
	.align		4
.L_1:
        /*000c*/ 	.byte	0x04, 0x11
        /*000e*/ 	.short	(.L_3 - .L_2)
	.align		4
.L_2:
        /*0010*/ 	.word	index@(_Z6kernalPfiS_)
        /*0014*/ 	.word	0x00000000


	//----- nvinfo : EIATTR_MIN_STACK_SIZE
	.align		4
.L_3:
        /*0018*/ 	.byte	0x04, 0x12
        /*001a*/ 	.short	(.L_5 - .L_4)
	.align		4
.L_4:
        /*001c*/ 	.word	index@(_Z6kernalPfiS_)
        /*0020*/ 	.word	0x00000000
.L_5:


//--------------------- .nv.compat                --------------------------
	.section	.nv.compat,"",@"SHT_CUDA_COMPAT_INFO"
	.align	4
        /*0000*/ 	.byte	0x02, 0x09, 0x00, 0x00, 0x02, 0x02, 0x01, 0x00, 0x02, 0x05, 0x05, 0x00, 0x03, 0x07, 0x01, 0x01
        /*0010*/ 	.byte	0x02, 0x03, 0x00, 0x00, 0x02, 0x06, 0x01, 0x00, 0x04, 0x0b, 0x08, 0x00, 0x09, 0x00, 0x00, 0x00
        /*0020*/ 	.byte	0x00, 0x00, 0x00, 0x00


//--------------------- .nv.info._Z6kernalPfiS_   --------------------------
	.section	.nv.info._Z6kernalPfiS_,"",@"SHT_CUDA_INFO"
	.sectionflags	@""
	.align	4


	//----- nvinfo : EIATTR_CUDA_API_VERSION
	.align		4
        /*0000*/ 	.byte	0x04, 0x37
        /*0002*/ 	.short	(.L_7 - .L_6)
.L_6:
        /*0004*/ 	.word	0x00000082


	//----- nvinfo : EIATTR_KPARAM_INFO
	.align		4
.L_7:
        /*0008*/ 	.byte	0x04, 0x17
        /*000a*/ 	.short	(.L_9 - .L_8)
.L_8:
        /*000c*/ 	.word	0x00000000
        /*0010*/ 	.short	0x0002
        /*0012*/ 	.short	0x0010
        /*0014*/ 	.byte	0x00, 0xf5, 0x21, 0x00


	//----- nvinfo : EIATTR_KPARAM_INFO
	.align		4
.L_9:
        /*0018*/ 	.byte	0x04, 0x17
        /*001a*/ 	.short	(.L_11 - .L_10)
.L_10:
        /*001c*/ 	.word	0x00000000
        /*0020*/ 	.short	0x0001
        /*0022*/ 	.short	0x0008
        /*0024*/ 	.byte	0x00, 0xf0, 0x11, 0x00


	//----- nvinfo : EIATTR_KPARAM_INFO
	.align		4
.L_11:
        /*0028*/ 	.byte	0x04, 0x17
        /*002a*/ 	.short	(.L_13 - .L_12)
.L_12:
        /*002c*/ 	.word	0x00000000
        /*0030*/ 	.short	0x0000
        /*0032*/ 	.short	0x0000
        /*0034*/ 	.byte	0x00, 0xf5, 0x21, 0x00


	//----- nvinfo : EIATTR_SPARSE_MMA_MASK
	.align		4
.L_13:
        /*0038*/ 	.byte	0x03, 0x50
        /*003a*/ 	.short	0x0000


	//----- nvinfo : EIATTR_MAXREG_COUNT
	.align		4
        /*003c*/ 	.byte	0x03, 0x1b
        /*003e*/ 	.short	0x00ff


	//----- nvinfo : EIATTR_NUM_BARRIERS
	.align		4
        /*0040*/ 	.byte	0x02, 0x4c
        /*0042*/ 	.byte	0x01
	.zero		1


	//----- nvinfo : EIATTR_MERCURY_ISA_VERSION
	.align		4
        /*0044*/ 	.byte	0x03, 0x5f
        /*0046*/ 	.short	0x0101


	//----- nvinfo : EIATTR_VRC_CTA_INIT_COUNT
	.align		4
        /*0048*/ 	.byte	0x02, 0x4a
	.zero		1
	.zero		1


	//----- nvinfo : EIATTR_EXIT_INSTR_OFFSETS
	.align		4
        /*004c*/ 	.byte	0x04, 0x1c
        /*004e*/ 	.short	(.L_15 - .L_14)


	//   ....[0]....
.L_14:
        /*0050*/ 	.word	0x00000200


	//   ....[1]....
        /*0054*/ 	.word	0x00000270


	//----- nvinfo : EIATTR_CBANK_PARAM_SIZE
	.align		4
.L_15:
        /*0058*/ 	.byte	0x03, 0x19
        /*005a*/ 	.short	0x0018


	//----- nvinfo : EIATTR_PARAM_CBANK
	.align		4
        /*005c*/ 	.byte	0x04, 0x0a
        /*005e*/ 	.short	(.L_17 - .L_16)
	.align		4
.L_16:
        /*0060*/ 	.word	index@(.nv.constant0._Z6kernalPfiS_)
        /*0064*/ 	.short	0x0380
        /*0066*/ 	.short	0x0018


	//----- nvinfo : EIATTR_SW_WAR
	.align		4
.L_17:
        /*0068*/ 	.byte	0x04, 0x36
        /*006a*/ 	.short	(.L_19 - .L_18)
.L_18:
        /*006c*/ 	.word	0x00000008
.L_19:


//--------------------- .nv.callgraph             --------------------------
	.section	.nv.callgraph,"",@"SHT_CUDA_CALLGRAPH"
	.align	4
	.sectionentsize	8
	.align		4
        /*0000*/ 	.word	0x00000000
	.align		4
        /*0004*/ 	.word	0xffffffff
	.align		4
        /*0008*/ 	.word	0x00000000
	.align		4
        /*000c*/ 	.word	0xfffffffe
	.align		4
        /*0010*/ 	.word	0x00000000
	.align		4
        /*0014*/ 	.word	0xfffffffd
	.align		4
        /*0018*/ 	.word	0x00000000
	.align		4
        /*001c*/ 	.word	0xfffffffc


//--------------------- .text._Z6kernalPfiS_      --------------------------
	.section	.text._Z6kernalPfiS_,"ax",@progbits
	.align	128
        .global         _Z6kernalPfiS_
        .type           _Z6kernalPfiS_,@function
        .size           _Z6kernalPfiS_,(.L_x_3 - _Z6kernalPfiS_)
        .other          _Z6kernalPfiS_,@"STO_CUDA_ENTRY STV_DEFAULT"
_Z6kernalPfiS_:
.text._Z6kernalPfiS_:
[----:B------:R-:W-:Y:S01]  /*0000*/  LDC R1, c[0x0][0x37c] ;  /* 0x0000df00ff017b82 */ /* 0x000fe20000000800 */
[----:B------:R-:W0:Y:S07]  /*0010*/  S2R R7, SR_TID.X ;  /* 0x0000000000077919 */ /* 0x000e2e0000002100 */
[----:B------:R-:W0:Y:S01]  /*0020*/  S2UR UR4, SR_CTAID.X ;  /* 0x00000000000479c3 */ /* 0x000e220000002500 */
[----:B------:R-:W1:Y:S01]  /*0030*/  LDCU UR5, c[0x0][0x388] ;  /* 0x00007100ff0577ac */ /* 0x000e620008000800 */
[----:B------:R-:W2:Y:S06]  /*0040*/  LDCU.64 UR6, c[0x0][0x358] ;  /* 0x00006b00ff0677ac */ /* 0x000eac0008000a00 */
[----:B------:R-:W0:Y:S02]  /*0050*/  LDC R4, c[0x0][0x360] ;  /* 0x0000d800ff047b82 */ /* 0x000e240000000800 */
[----:B0-----:R-:W-:-:S05]  /*0060*/  IMAD R5, R4, UR4, R7 ;  /* 0x0000000404057c24 */ /* 0x001fca000f8e0207 */
[----:B-1----:R-:W-:-:S13]  /*0070*/  ISETP.GE.AND P1, PT, R5, UR5, PT ;  /* 0x0000000505007c0c */ /* 0x002fda000bf26270 */
[----:B------:R-:W0:Y:S02]  /*0080*/  @!P1 LDC.64 R2, c[0x0][0x380] ;  /* 0x0000e000ff029b82 */ /* 0x000e240000000a00 */
[----:B0-----:R-:W-:-:S06]  /*0090*/  @!P1 IMAD.WIDE R2, R5, 0x4, R2 ;  /* 0x0000000405029825 */ /* 0x001fcc00078e0202 */
[----:B--2---:R-:W2:Y:S01]  /*00a0*/  @!P1 LDG.E R3, desc[UR6][R2.64] ;  /* 0x0000000602039981 */ /* 0x004ea2000c1e1900 */
[----:B------:R-:W0:Y:S01]  /*00b0*/  S2UR UR5, SR_CgaCtaId ;  /* 0x00000000000579c3 */ /* 0x000e220000008800 */
[----:B------:R-:W-:Y:S01]  /*00c0*/  UMOV UR4, 0x400 ;  /* 0x0000040000047882 */ /* 0x000fe20000000000 */
[----:B------:R-:W-:Y:S02]  /*00d0*/  ISETP.GE.U32.AND P2, PT, R4, 0x2, PT ;  /* 0x000000020400780c */ /* 0x000fe40003f46070 */
[----:B------:R-:W-:Y:S01]  /*00e0*/  ISETP.NE.AND P0, PT, R7, RZ, PT ;  /* 0x000000ff0700720c */ /* 0x000fe20003f05270 */
[----:B0-----:R-:W-:-:S06]  /*00f0*/  ULEA UR4, UR5, UR4, 0x18 ;  /* 0x0000000405047291 */ /* 0x001fcc000f8ec0ff */
[----:B------:R-:W-:-:S05]  /*0100*/  LEA R0, R7, UR4, 0x2 ;  /* 0x0000000407007c11 */ /* 0x000fca000f8e10ff */
[----:B--2---:R0:W-:Y:S04]  /*0110*/  @!P1 STS [R0], R3 ;  /* 0x0000000300009388 */ /* 0x0041e80000000800 */
[----:B------:R0:W-:Y:S01]  /*0120*/  @P1 STS [R0], RZ ;  /* 0x000000ff00001388 */ /* 0x0001e20000000800 */
[----:B------:R-:W-:Y:S06]  /*0130*/  BAR.SYNC.DEFER_BLOCKING 0x0 ;  /* 0x0000000000007b1d */ /* 0x000fec0000010000 */
[----:B------:R-:W-:Y:S05]  /*0140*/  @!P2 BRA `(.L_x_0) ;  /* 0x00000000002ca947 */ /* 0x000fea0003800000 */
.L_x_1:
[----:B------:R-:W-:-:S04]  /*0150*/  SHF.R.U32.HI R5, RZ, 0x1, R4 ;  /* 0x00000001ff057819 */ /* 0x000fc80000011604 */
[----:B------:R-:W-:-:S13]  /*0160*/  ISETP.GE.U32.AND P1, PT, R7, R5, PT ;  /* 0x000000050700720c */ /* 0x000fda0003f26070 */
[----:B------:R-:W-:Y:S01]  /*0170*/  @!P1 IMAD R2, R5, 0x4, R0 ;  /* 0x0000000405029824 */ /* 0x000fe200078e0200 */
[----:B0-----:R-:W-:Y:S05]  /*0180*/  @!P1 LDS R3, [R0] ;  /* 0x0000000000039984 */ /* 0x001fea0000000800 */
[----:B------:R-:W0:Y:S02]  /*0190*/  @!P1 LDS R2, [R2] ;  /* 0x0000000002029984 */ /* 0x000e240000000800 */
[----:B0-----:R-:W-:-:S05]  /*01a0*/  @!P1 FADD R3, R2, R3 ;  /* 0x0000000302039221 */ /* 0x001fca0000000000 */
[----:B------:R1:W-:Y:S01]  /*01b0*/  @!P1 STS [R0], R3 ;  /* 0x0000000300009388 */ /* 0x0003e20000000800 */
[----:B------:R-:W-:Y:S01]  /*01c0*/  BAR.SYNC.DEFER_BLOCKING 0x0 ;  /* 0x0000000000007b1d */ /* 0x000fe20000010000 */
[----:B------:R-:W-:Y:S01]  /*01d0*/  ISETP.GT.U32.AND P1, PT, R4, 0x3, PT ;  /* 0x000000030400780c */ /* 0x000fe20003f24070 */
[----:B------:R-:W-:-:S12]  /*01e0*/  IMAD.MOV.U32 R4, RZ, RZ, R5 ;  /* 0x000000ffff047224 */ /* 0x000fd800078e0005 */
[----:B-1----:R-:W-:Y:S05]  /*01f0*/  @P1 BRA `(.L_x_1) ;  /* 0xfffffffc00d41947 */ /* 0x002fea000383ffff */
.L_x_0:
[----:B------:R-:W-:Y:S05]  /*0200*/  @P0 EXIT ;  /* 0x000000000000094d */ /* 0x000fea0003800000 */
[----:B------:R-:W1:Y:S01]  /*0210*/  S2UR UR5, SR_CgaCtaId ;  /* 0x00000000000579c3 */ /* 0x000e620000008800 */
[----:B------:R-:W-:-:S07]  /*0220*/  UMOV UR4, 0x400 ;  /* 0x0000040000047882 */ /* 0x000fce0000000000 */
[----:B0-----:R-:W0:Y:S01]  /*0230*/  LDC.64 R2, c[0x0][0x390] ;  /* 0x0000e400ff027b82 */ /* 0x001e220000000a00 */
[----:B-1----:R-:W-:-:S09]  /*0240*/  ULEA UR4, UR5, UR4, 0x18 ;  /* 0x0000000405047291 */ /* 0x002fd2000f8ec0ff */
[----:B------:R-:W0:Y:S04]  /*0250*/  LDS R5, [UR4] ;  /* 0x00000004ff057984 */ /* 0x000e280008000800 */
[----:B0-----:R-:W-:Y:S01]  /*0260*/  REDG.E.ADD.F32.FTZ.RN.STRONG.GPU desc[UR6][R2.64], R5 ;  /* 0x00000005020079a6 */ /* 0x001fe2000c12f306 */
[----:B------:R-:W-:Y:S05]  /*0270*/  EXIT ;  /* 0x000000000000794d */ /* 0x000fea0003800000 */
.L_x_2:
[----:B------:R-:W-:-:S00]  /*0280*/  BRA `(.L_x_2) ;  /* 0xfffffffc00fc7947 */ /* 0x000fc0000383ffff */
[----:B------:R-:W-:-:S00]  /*0290*/  NOP ;  /* 0x0000000000007918 */ /* 0x000fc00000000000 */
        /* <DEDUP_REMOVED lines=14> */
.L_x_3:


//--------------------- .nv.shared._Z6kernalPfiS_ --------------------------
	.section	.nv.shared._Z6kernalPfiS_,"aw",@nobits
	.sectionflags	@""
	.align	4
.nv.shared._Z6kernalPfiS_:
	.zero		5120


//--------------------- .nv.shared.reserved.0     --------------------------
	.section	.nv.shared.reserved.0,"aw",@nobits
	.weak		__nv_reservedSMEM_offset_0_alias
	.size		__nv_reservedSMEM_offset_0_alias, 0, 64
	.other		__nv_reservedSMEM_offset_0_alias,@"STO_CUDA_RESERVED_SHARED STV_DEFAULT"
__nv_reservedSMEM_offset_0_alias:
	.zero		0
	.zero		64


//--------------------- .nv.constant0._Z6kernalPfiS_ --------------------------
	.section	.nv.constant0._Z6kernalPfiS_,"a",@progbits
	.sectionflags	@""
	.align	4
.nv.constant0._Z6kernalPfiS_:
	.zero		920


//--------------------- SYMBOLS --------------------------

	.type		.nv.reservedSmem.offset0,@object
	.size		.nv.reservedSmem.offset0,0x4
	.type		.nv.reservedSmem.cap,@object
	.size		.nv.reservedSmem.cap,0x4
